	.headerflags	@"EF_CUDA_TEXMODE_UNIFIED EF_CUDA_64BIT_ADDRESS EF_CUDA_ACCELERATORS EF_CUDA_SM90 EF_CUDA_VIRTUAL_SM(EF_CUDA_SM90)"
	.elftype	@"ET_EXEC"


//--------------------- .nv.info                  --------------------------
	.section	.nv.info,"",@"SHT_CUDA_INFO"
	.align	4


	//----- nvinfo : EIATTR_REGCOUNT
	.align		4
        /*0000*/ 	.byte	0x04, 0x2f
        /*0002*/ 	.short	(.L_2 - .L_1)
	.align		4
.L_1:
        /*0004*/ 	.word	index@(triton_poi_fused_mul_rsqrt_var_0)
        /*0008*/ 	.word	0x00000015


	//----- nvinfo : EIATTR_MIN_STACK_SIZE
	.align		4
.L_2:
        /*000c*/ 	.byte	0x04, 0x12
        /*000e*/ 	.short	(.L_4 - .L_3)
	.align		4
.L_3:
        /*0010*/ 	.word	index@(triton_poi_fused_mul_rsqrt_var_0)
        /*0014*/ 	.word	0x00000000


	//----- nvinfo : EIATTR_FRAME_SIZE
	.align		4
.L_4:
        /*0018*/ 	.byte	0x04, 0x11
        /*001a*/ 	.short	(.L_6 - .L_5)
	.align		4
.L_5:
        /*001c*/ 	.word	index@(triton_poi_fused_mul_rsqrt_var_0)
        /*0020*/ 	.word	0x00000000


	//----- nvinfo : EIATTR_MIN_STACK_SIZE
	.align		4
.L_6:
        /*0024*/ 	.byte	0x04, 0x12
        /*0026*/ 	.short	(.L_8 - .L_7)
	.align		4
.L_7:
        /*0028*/ 	.word	index@(triton_poi_fused_mul_rsqrt_var_0)
        /*002c*/ 	.word	0x00000000
.L_8:


//--------------------- .nv.info.triton_poi_fused_mul_rsqrt_var_0 --------------------------
	.section	.nv.info.triton_poi_fused_mul_rsqrt_var_0,"",@"SHT_CUDA_INFO"
	.sectionflags	@""
	.align	4


	//----- nvinfo : EIATTR_CUDA_API_VERSION
	.align		4
        /*0000*/ 	.byte	0x04, 0x37
        /*0002*/ 	.short	(.L_10 - .L_9)
.L_9:
        /*0004*/ 	.word	0x0000007c


	//----- nvinfo : EIATTR_KPARAM_INFO
	.align		4
.L_10:
        /*0008*/ 	.byte	0x04, 0x17
        /*000a*/ 	.short	(.L_12 - .L_11)
.L_11:
        /*000c*/ 	.word	0x00000000
        /*0010*/ 	.short	0x0003
        /*0012*/ 	.short	0x0018
        /*0014*/ 	.byte	0x00, 0xf0, 0x11, 0x00


	//----- nvinfo : EIATTR_KPARAM_INFO
	.align		4
.L_12:
        /*0018*/ 	.byte	0x04, 0x17
        /*001a*/ 	.short	(.L_14 - .L_13)
.L_13:
        /*001c*/ 	.word	0x00000000
        /*0020*/ 	.short	0x0002
        /*0022*/ 	.short	0x0010
        /*0024*/ 	.byte	0x00, 0xf4, 0x21, 0x00


	//----- nvinfo : EIATTR_KPARAM_INFO
	.align		4
.L_14:
        /*0028*/ 	.byte	0x04, 0x17
        /*002a*/ 	.short	(.L_16 - .L_15)
.L_15:
        /*002c*/ 	.word	0x00000000
        /*0030*/ 	.short	0x0001
        /*0032*/ 	.short	0x0008
        /*0034*/ 	.byte	0x00, 0xf4, 0x21, 0x00


	//----- nvinfo : EIATTR_KPARAM_INFO
	.align		4
.L_16:
        /*0038*/ 	.byte	0x04, 0x17
        /*003a*/ 	.short	(.L_18 - .L_17)
.L_17:
        /*003c*/ 	.word	0x00000000
        /*0040*/ 	.short	0x0000
        /*0042*/ 	.short	0x0000
        /*0044*/ 	.byte	0x00, 0xf4, 0x21, 0x00


	//----- nvinfo : EIATTR_SPARSE_MMA_MASK
	.align		4
.L_18:
        /*0048*/ 	.byte	0x03, 0x50
        /*004a*/ 	.short	0x0000


	//----- nvinfo : EIATTR_MAXREG_COUNT
	.align		4
        /*004c*/ 	.byte	0x03, 0x1b
        /*004e*/ 	.short	0x00ff


	//----- nvinfo : EIATTR_EXIT_INSTR_OFFSETS
	.align		4
        /*0050*/ 	.byte	0x04, 0x1c
        /*0052*/ 	.short	(.L_20 - .L_19)


	//   ....[0]....
.L_19:
        /*0054*/ 	.word	0x00000330


	//   ....[1]....
        /*0058*/ 	.word	0x00000350


	//----- nvinfo : EIATTR_REQNTID
	.align		4
.L_20:
        /*005c*/ 	.byte	0x04, 0x10
        /*005e*/ 	.short	(.L_22 - .L_21)
.L_21:
        /*0060*/ 	.word	0x00000080
        /*0064*/ 	.word	0x00000001
        /*0068*/ 	.word	0x00000001


	//----- nvinfo : EIATTR_CBANK_PARAM_SIZE
	.align		4
.L_22:
        /*006c*/ 	.byte	0x03, 0x19
        /*006e*/ 	.short	0x001c


	//----- nvinfo : EIATTR_PARAM_CBANK
	.align		4
        /*0070*/ 	.byte	0x04, 0x0a
        /*0072*/ 	.short	(.L_24 - .L_23)
	.align		4
.L_23:
        /*0074*/ 	.word	index@(.nv.constant0.triton_poi_fused_mul_rsqrt_var_0)
        /*0078*/ 	.short	0x0210
        /*007a*/ 	.short	0x001c


	//----- nvinfo : EIATTR_SW_WAR
	.align		4
.L_24:
        /*007c*/ 	.byte	0x04, 0x36
        /*007e*/ 	.short	(.L_26 - .L_25)
.L_25:
        /*0080*/ 	.word	0x00000008
.L_26:


//--------------------- .nv.callgraph             --------------------------
	.section	.nv.callgraph,"",@"SHT_CUDA_CALLGRAPH"
	.align	4
	.sectionentsize	8
	.align		4
        /*0000*/ 	.word	0x00000000
	.align		4
        /*0004*/ 	.word	0xffffffff
	.align		4
        /*0008*/ 	.word	0x00000000
	.align		4
        /*000c*/ 	.word	0xfffffffe
	.align		4
        /*0010*/ 	.word	0x00000000
	.align		4
        /*0014*/ 	.word	0xfffffffd
	.align		4
        /*0018*/ 	.word	0x00000000
	.align		4
        /*001c*/ 	.word	0xfffffffc


//--------------------- .nv.constant4             --------------------------
	.section	.nv.constant4,"a",@progbits
	.align	8
	.align		8
.nv.constant4:
        /*0000*/ 	.dword	_$_str


//--------------------- .text.triton_poi_fused_mul_rsqrt_var_0 --------------------------
	.section	.text.triton_poi_fused_mul_rsqrt_var_0,"ax",@progbits
	.align	128
        .global         triton_poi_fused_mul_rsqrt_var_0
        .type           triton_poi_fused_mul_rsqrt_var_0,@function
        .size           triton_poi_fused_mul_rsqrt_var_0,(.L_x_1 - triton_poi_fused_mul_rsqrt_var_0)
        .other          triton_poi_fused_mul_rsqrt_var_0,@"STO_CUDA_ENTRY STV_DEFAULT"
triton_poi_fused_mul_rsqrt_var_0:
.text.triton_poi_fused_mul_rsqrt_var_0:
[----:B------:R-:W0:Y:S02]  /*0000*/  LDC R1, c[0x0][0x28] ;  /* 0x00000a00ff017b82 */ /* 0x000e240000000800 */
[----:B------:R-:W1:Y:S01]  /*0010*/  S2R R5, SR_TID.X ;  /* 0x0000000000057919 */ /* 0x000e620000002100 */
[----:B------:R-:W2:Y:S01]  /*0020*/  LDC.64 R2, c[0x0][0x210] ;  /* 0x00008400ff027b82 */ /* 0x000ea20000000a00 */
[----:B------:R-:W-:Y:S01]  /*0030*/  CS2R R16, SRZ ;  /* 0x0000000000107805 */ /* 0x000fe2000001ff00 */
[----:B------:R-:W-:Y:S01]  /*0040*/  ULDC.64 UR4, c[0x0][0x208] ;  /* 0x0000820000047ab9 */ /* 0x000fe20000000a00 */
[----:B------:R-:W3:Y:S01]  /*0050*/  S2R R0, SR_CTAID.X ;  /* 0x0000000000007919 */ /* 0x000ee20000002500 */
[----:B-1----:R-:W-:Y:S02]  /*0060*/  LOP3.LUT R5, R5, 0x7f, RZ, 0xc0, !PT ;  /* 0x0000007f05057812 */ /* 0x002fe400078ec0ff */
[----:B---3--:R-:W-:Y:S02]  /*0070*/  SHF.R.S32.HI R4, RZ, 0x18, R0 ;  /* 0x00000018ff047819 */ /* 0x008fe40000011400 */
[----:B------:R-:W-:Y:S02]  /*0080*/  LEA R5, R0, R5, 0x7 ;  /* 0x0000000500057211 */ /* 0x000fe400078e38ff */
[----:B------:R-:W-:-:S02]  /*0090*/  SGXT R0, R4, 0x1 ;  /* 0x000000010400781a */ /* 0x000fc40000000200 */
[----:B------:R-:W-:Y:S02]  /*00a0*/  ISETP.GE.AND P0, PT, R5, 0x100, PT ;  /* 0x000001000500780c */ /* 0x000fe40003f06270 */
[CC--:B------:R-:W-:Y:S02]  /*00b0*/  LEA.HI R4, R0.reuse, R5.reuse, RZ, 0x4 ;  /* 0x0000000500047211 */ /* 0x0c0fe400078f20ff */
[----:B------:R-:W-:Y:S02]  /*00c0*/  LEA.HI R0, R0, R5, RZ, 0x6 ;  /* 0x0000000500007211 */ /* 0x000fe400078f30ff */
[----:B------:R-:W-:Y:S02]  /*00d0*/  LOP3.LUT R4, R4, 0xfffffff0, RZ, 0xc0, !PT ;  /* 0xfffffff004047812 */ /* 0x000fe400078ec0ff */
[----:B------:R-:W-:-:S04]  /*00e0*/  LOP3.LUT R0, R0, 0xffffffc0, RZ, 0xc0, !PT ;  /* 0xffffffc000007812 */ /* 0x000fc800078ec0ff */
[----:B------:R-:W-:Y:S01]  /*00f0*/  IADD3 R11, R0, R5, -R4 ;  /* 0x00000005000b7210 */ /* 0x000fe20007ffe804 */
[----:B------:R-:W-:-:S03]  /*0100*/  HFMA2.MMA R4, -RZ, RZ, 0, 0 ;  /* 0x00000000ff047435 */ /* 0x000fc600000001ff */
[----:B------:R-:W-:Y:S01]  /*0110*/  IADD3 R9, R11, 0x10, RZ ;  /* 0x000000100b097810 */ /* 0x000fe20007ffe0ff */
[----:B--2---:R-:W-:Y:S01]  /*0120*/  IMAD.WIDE R6, R11, 0x4, R2 ;  /* 0x000000040b067825 */ /* 0x004fe200078e0202 */
[----:B------:R-:W-:-:S03]  /*0130*/  IADD3 R13, R11, 0x20, RZ ;  /* 0x000000200b0d7810 */ /* 0x000fc60007ffe0ff */
[--C-:B------:R-:W-:Y:S01]  /*0140*/  IMAD.WIDE R8, R9, 0x4, R2.reuse ;  /* 0x0000000409087825 */ /* 0x100fe200078e0202 */
[----:B------:R-:W-:Y:S01]  /*0150*/  IADD3 R15, R11, 0x30, RZ ;  /* 0x000000300b0f7810 */ /* 0x000fe20007ffe0ff */
[----:B------:R-:W2:Y:S02]  /*0160*/  @!P0 LDG.E.EL R4, desc[UR4][R6.64] ;  /* 0x0000000406048981 */ /* 0x000ea4000c2e1900 */
[--C-:B------:R-:W-:Y:S02]  /*0170*/  IMAD.WIDE R10, R13, 0x4, R2.reuse ;  /* 0x000000040d0a7825 */ /* 0x100fe400078e0202 */
[----:B------:R-:W2:Y:S01]  /*0180*/  @!P0 LDG.E.EL R17, desc[UR4][R8.64] ;  /* 0x0000000408118981 */ /* 0x000ea2000c2e1900 */
[----:B------:R-:W-:Y:S01]  /*0190*/  MOV R18, RZ ;  /* 0x000000ff00127202 */ /* 0x000fe20000000f00 */
[--C-:B------:R-:W-:Y:S02]  /*01a0*/  IMAD.WIDE R12, R15, 0x4, R2.reuse ;  /* 0x000000040f0c7825 */ /* 0x100fe400078e0202 */
[----:B------:R-:W3:Y:S04]  /*01b0*/  @!P0 LDG.E.EL R16, desc[UR4][R10.64] ;  /* 0x000000040a108981 */ /* 0x000ee8000c2e1900 */
[----:B------:R-:W4:Y:S01]  /*01c0*/  @!P0 LDG.E.EL R18, desc[UR4][R12.64] ;  /* 0x000000040c128981 */ /* 0x000f22000c2e1900 */
[----:B------:R-:W1:Y:S01]  /*01d0*/  LDC.64 R14, c[0x0][0x218] ;  /* 0x00008600ff0e7b82 */ /* 0x000e620000000a00 */
[----:B------:R-:W-:Y:S01]  /*01e0*/  HFMA2.MMA R0, -RZ, RZ, 0, 0 ;  /* 0x00000000ff007435 */ /* 0x000fe200000001ff */
[----:B------:R-:W-:-:S09]  /*01f0*/  IMAD.WIDE R2, R5, 0x4, R2 ;  /* 0x0000000405027825 */ /* 0x000fd200078e0202 */
[----:B------:R5:W4:Y:S02]  /*0200*/  @!P0 LDG.E R0, desc[UR4][R2.64] ;  /* 0x0000000402008981 */ /* 0x000b24000c1e1900 */
[----:B-----5:R-:W5:Y:S02]  /*0210*/  LDC.64 R2, c[0x0][0x220] ;  /* 0x00008800ff027b82 */ /* 0x020f640000000a00 */
[----:B-1----:R-:W4:Y:S01]  /*0220*/  LDG.E R14, desc[UR4][R14.64] ;  /* 0x000000040e0e7981 */ /* 0x002f22000c1e1900 */
[----:B-----5:R-:W-:-:S04]  /*0230*/  IMAD.WIDE R2, R5, 0x4, R2 ;  /* 0x0000000405027825 */ /* 0x020fc800078e0202 */
[----:B--2---:R-:W-:-:S04]  /*0240*/  FADD R7, R17, R4 ;  /* 0x0000000411077221 */ /* 0x004fc80000000000 */
[----:B---3--:R-:W-:-:S04]  /*0250*/  FADD R7, R7, R16 ;  /* 0x0000001007077221 */ /* 0x008fc80000000000 */
[----:B----4-:R-:W-:-:S04]  /*0260*/  FADD R7, R7, R18 ;  /* 0x0000001207077221 */ /* 0x010fc80000000000 */
[C---:B------:R-:W-:Y:S01]  /*0270*/  FFMA R17, R7.reuse, -0.25, R17 ;  /* 0xbe80000007117823 */ /* 0x040fe20000000011 */
[C---:B------:R-:W-:Y:S01]  /*0280*/  FFMA R4, R7.reuse, -0.25, R4 ;  /* 0xbe80000007047823 */ /* 0x040fe20000000004 */
[C---:B------:R-:W-:Y:S01]  /*0290*/  FFMA R16, R7.reuse, -0.25, R16 ;  /* 0xbe80000007107823 */ /* 0x040fe20000000010 */
[----:B------:R-:W-:Y:S01]  /*02a0*/  FFMA R18, R7, -0.25, R18 ;  /* 0xbe80000007127823 */ /* 0x000fe20000000012 */
[----:B------:R-:W-:-:S04]  /*02b0*/  FMUL R17, R17, R17 ;  /* 0x0000001111117220 */ /* 0x000fc80000400000 */
[----:B------:R-:W-:-:S04]  /*02c0*/  FFMA R17, R4, R4, R17 ;  /* 0x0000000404117223 */ /* 0x000fc80000000011 */
[----:B------:R-:W-:-:S04]  /*02d0*/  FFMA R17, R16, R16, R17 ;  /* 0x0000001010117223 */ /* 0x000fc80000000011 */
[----:B------:R-:W-:-:S04]  /*02e0*/  FFMA R17, R18, R18, R17 ;  /* 0x0000001212117223 */ /* 0x000fc80000000011 */
[----:B------:R-:W-:-:S06]  /*02f0*/  FMUL R17, R17, 0.25 ;  /* 0x3e80000011117820 */ /* 0x000fcc0000400000 */
[----:B------:R-:W1:Y:S02]  /*0300*/  MUFU.RSQ R17, R17 ;  /* 0x0000001100117308 */ /* 0x000e640000001400 */
[----:B-1----:R-:W-:-:S04]  /*0310*/  FMUL R7, R17, R0 ;  /* 0x0000000011077220 */ /* 0x002fc80000400000 */
[----:B------:R-:W-:Y:S01]  /*0320*/  FMUL R7, R14, R7 ;  /* 0x000000070e077220 */ /* 0x000fe20000400000 */
[----:B------:R-:W-:Y:S06]  /*0330*/  @P0 EXIT ;  /* 0x000000000000094d */ /* 0x000fec0003800000 */
[----:B------:R-:W-:Y:S01]  /*0340*/  STG.E desc[UR4][R2.64], R7 ;  /* 0x0000000702007986 */ /* 0x000fe2000c101904 */
[----:B------:R-:W-:Y:S05]  /*0350*/  EXIT ;  /* 0x000000000000794d */ /* 0x000fea0003800000 */
.L_x_0:
[----:B------:R-:W-:-:S00]  /*0360*/  BRA `(.L_x_0) ;  /* 0xfffffffc00fc7947 */ /* 0x000fc0000383ffff */
[----:B------:R-:W-:-:S00]  /*0370*/  NOP ;  /* 0x0000000000007918 */ /* 0x000fc00000000000 */
        /* <DEDUP_REMOVED lines=8> */
.L_x_1:


//--------------------- .nv.global.init           --------------------------
	.section	.nv.global.init,"aw",@progbits
.nv.global.init:
	.type		_$_str,@object
	.size		_$_str,(.L_0 - _$_str)
_$_str:
        /*0000*/ 	.byte	0x5f, 0x5f, 0x43, 0x55, 0x44, 0x41, 0x5f, 0x46, 0x54, 0x5a, 0x00
.L_0:


//--------------------- .nv.constant0.triton_poi_fused_mul_rsqrt_var_0 --------------------------
	.section	.nv.constant0.triton_poi_fused_mul_rsqrt_var_0,"a",@progbits
	.sectionflags	@""
	.align	4
.nv.constant0.triton_poi_fused_mul_rsqrt_var_0:
	.zero		556
